//
// Generated by NVIDIA NVVM Compiler
//
// Compiler Build ID: CL-36424714
// Cuda compilation tools, release 13.0, V13.0.88
// Based on NVVM 20.0.0
//

.version 9.0
.target sm_100
.address_size 64

	// .globl	_Z13what_is_my_idPiS_S_S_

.visible .entry _Z13what_is_my_idPiS_S_S_(
	.param .u64 .ptr .align 1 _Z13what_is_my_idPiS_S_S__param_0,
	.param .u64 .ptr .align 1 _Z13what_is_my_idPiS_S_S__param_1,
	.param .u64 .ptr .align 1 _Z13what_is_my_idPiS_S_S__param_2,
	.param .u64 .ptr .align 1 _Z13what_is_my_idPiS_S_S__param_3
)
{
	.reg .b32 	%r<6>;
	.reg .b64 	%rd<14>;

	ld.param.u64 	%rd1, [_Z13what_is_my_idPiS_S_S__param_0];
	ld.param.u64 	%rd2, [_Z13what_is_my_idPiS_S_S__param_1];
	ld.param.u64 	%rd3, [_Z13what_is_my_idPiS_S_S__param_2];
	ld.param.u64 	%rd4, [_Z13what_is_my_idPiS_S_S__param_3];
	cvta.to.global.u64 	%rd5, %rd4;
	cvta.to.global.u64 	%rd6, %rd3;
	cvta.to.global.u64 	%rd7, %rd2;
	cvta.to.global.u64 	%rd8, %rd1;
	mov.u32 	%r1, %ctaid.x;
	mov.u32 	%r2, %ntid.x;
	mov.u32 	%r3, %tid.x;
	mad.lo.s32 	%r4, %r1, %r2, %r3;
	mul.wide.s32 	%rd9, %r4, 4;
	add.s64 	%rd10, %rd8, %rd9;
	st.global.u32 	[%rd10], %r1;
	add.s64 	%rd11, %rd7, %rd9;
	st.global.u32 	[%rd11], %r3;
	shr.u32 	%r5, %r3, 5;
	add.s64 	%rd12, %rd6, %rd9;
	st.global.u32 	[%rd12], %r5;
	add.s64 	%rd13, %rd5, %rd9;
	st.global.u32 	[%rd13], %r4;
	ret;

}


// ===== COMPILED SASS (sm_100) =====

	.target	sm_100

	.elftype	@"ET_EXEC"


//--------------------- .note.nv.tkinfo           --------------------------
	.section	.note.nv.tkinfo,"",@"SHT_NOTE"
	.sectionflags	@"SHF_NOTE_NV_TKINFO"
	.tkinfo
        /*0018*/ 	.word	0x00000002
        /*0030*/ 	.string	""
        /*0030*/ 	.string	"ptxas"
        /*0030*/ 	.string	"Cuda compilation tools, release 13.0, V13.0.88"
        /*0030*/ 	.string	"Build cuda_13.0.r13.0/compiler.36424714_0"
        /*0030*/ 	.string	"-arch sm_100 -m 64 "



//--------------------- .note.nv.cuinfo           --------------------------
	.section	.note.nv.cuinfo,"",@"SHT_NOTE"
	.sectionflags	@"SHF_NOTE_NV_CUINFO"
        /*0018*/ 	.short	0x0002
        /*001a*/ 	.short	0x0064
        /*001c*/ 	.short	0x0082
	.zero		2


//--------------------- .nv.info                  --------------------------
	.section	.nv.info,"",@"SHT_CUDA_INFO"
	.align	4


	//----- nvinfo : EIATTR_REGCOUNT
	.align		4
        /*0000*/ 	.byte	0x04, 0x2f
        /*0002*/ 	.short	(.L_1 - .L_0)
	.align		4
.L_0:
        /*0004*/ 	.word	index@(_Z13what_is_my_idPiS_S_S_)
        /*0008*/ 	.word	0x00000012


	//----- nvinfo : EIATTR_FRAME_SIZE
	.align		4
.L_1:
        /*000c*/ 	.byte	0x04, 0x11
        /*000e*/ 	.short	(.L_3 - .L_2)
	.align		4
.L_2:
        /*0010*/ 	.word	index@(_Z13what_is_my_idPiS_S_S_)
        /*0014*/ 	.word	0x00000000


	//----- nvinfo : EIATTR_MIN_STACK_SIZE
	.align		4
.L_3:
        /*0018*/ 	.byte	0x04, 0x12
        /*001a*/ 	.short	(.L_5 - .L_4)
	.align		4
.L_4:
        /*001c*/ 	.word	index@(_Z13what_is_my_idPiS_S_S_)
        /*0020*/ 	.word	0x00000000
.L_5:


//--------------------- .nv.compat                --------------------------
	.section	.nv.compat,"",@"SHT_CUDA_COMPAT_INFO"
	.align	4
        /*0000*/ 	.byte	0x02, 0x09, 0x00, 0x00, 0x02, 0x02, 0x01, 0x00, 0x02, 0x05, 0x05, 0x00, 0x03, 0x07, 0x01, 0x01
        /*0010*/ 	.byte	0x02, 0x03, 0x00, 0x00, 0x02, 0x06, 0x01, 0x00, 0x04, 0x0b, 0x08, 0x00, 0x09, 0x00, 0x00, 0x00
        /*0020*/ 	.byte	0x00, 0x00, 0x00, 0x00


//--------------------- .nv.info._Z13what_is_my_idPiS_S_S_ --------------------------
	.section	.nv.info._Z13what_is_my_idPiS_S_S_,"",@"SHT_CUDA_INFO"
	.sectionflags	@""
	.align	4


	//----- nvinfo : EIATTR_CUDA_API_VERSION
	.align		4
        /*0000*/ 	.byte	0x04, 0x37
        /*0002*/ 	.short	(.L_7 - .L_6)
.L_6:
        /*0004*/ 	.word	0x00000082


	//----- nvinfo : EIATTR_KPARAM_INFO
	.align		4
.L_7:
        /*0008*/ 	.byte	0x04, 0x17
        /*000a*/ 	.short	(.L_9 - .L_8)
.L_8:
        /*000c*/ 	.word	0x00000000
        /*0010*/ 	.short	0x0003
        /*0012*/ 	.short	0x0018
        /*0014*/ 	.byte	0x00, 0xf5, 0x21, 0x00


	//----- nvinfo : EIATTR_KPARAM_INFO
	.align		4
.L_9:
        /*0018*/ 	.byte	0x04, 0x17
        /*001a*/ 	.short	(.L_11 - .L_10)
.L_10:
        /*001c*/ 	.word	0x00000000
        /*0020*/ 	.short	0x0002
        /*0022*/ 	.short	0x0010
        /*0024*/ 	.byte	0x00, 0xf5, 0x21, 0x00


	//----- nvinfo : EIATTR_KPARAM_INFO
	.align		4
.L_11:
        /*0028*/ 	.byte	0x04, 0x17
        /*002a*/ 	.short	(.L_13 - .L_12)
.L_12:
        /*002c*/ 	.word	0x00000000
        /*0030*/ 	.short	0x0001
        /*0032*/ 	.short	0x0008
        /*0034*/ 	.byte	0x00, 0xf5, 0x21, 0x00


	//----- nvinfo : EIATTR_KPARAM_INFO
	.align		4
.L_13:
        /*0038*/ 	.byte	0x04, 0x17
        /*003a*/ 	.short	(.L_15 - .L_14)
.L_14:
        /*003c*/ 	.word	0x00000000
        /*0040*/ 	.short	0x0000
        /*0042*/ 	.short	0x0000
        /*0044*/ 	.byte	0x00, 0xf5, 0x21, 0x00


	//----- nvinfo : EIATTR_SPARSE_MMA_MASK
	.align		4
.L_15:
        /*0048*/ 	.byte	0x03, 0x50
        /*004a*/ 	.short	0x0000


	//----- nvinfo : EIATTR_MAXREG_COUNT
	.align		4
        /*004c*/ 	.byte	0x03, 0x1b
        /*004e*/ 	.short	0x00ff


	//----- nvinfo : EIATTR_MERCURY_ISA_VERSION
	.align		4
        /*0050*/ 	.byte	0x03, 0x5f
        /*0052*/ 	.short	0x0101


	//----- nvinfo : EIATTR_VRC_CTA_INIT_COUNT
	.align		4
        /*0054*/ 	.byte	0x02, 0x4a
	.zero		1
	.zero		1


	//----- nvinfo : EIATTR_EXIT_INSTR_OFFSETS
	.align		4
        /*0058*/ 	.byte	0x04, 0x1c
        /*005a*/ 	.short	(.L_17 - .L_16)


	//   ....[0]....
.L_16:
        /*005c*/ 	.word	0x00000130


	//----- nvinfo : EIATTR_CBANK_PARAM_SIZE
	.align		4
.L_17:
        /*0060*/ 	.byte	0x03, 0x19
        /*0062*/ 	.short	0x0020


	//----- nvinfo : EIATTR_PARAM_CBANK
	.align		4
        /*0064*/ 	.byte	0x04, 0x0a
        /*0066*/ 	.short	(.L_19 - .L_18)
	.align		4
.L_18:
        /*0068*/ 	.word	index@(.nv.constant0._Z13what_is_my_idPiS_S_S_)
        /*006c*/ 	.short	0x0380
        /*006e*/ 	.short	0x0020


	//----- nvinfo : EIATTR_SW_WAR
	.align		4
.L_19:
        /*0070*/ 	.byte	0x04, 0x36
        /*0072*/ 	.short	(.L_21 - .L_20)
.L_20:
        /*0074*/ 	.word	0x00000008
.L_21:


//--------------------- .nv.callgraph             --------------------------
	.section	.nv.callgraph,"",@"SHT_CUDA_CALLGRAPH"
	.align	4
	.sectionentsize	8
	.align		4
        /*0000*/ 	.word	0x00000000
	.align		4
        /*0004*/ 	.word	0xffffffff
	.align		4
        /*0008*/ 	.word	0x00000000
	.align		4
        /*000c*/ 	.word	0xfffffffe
	.align		4
        /*0010*/ 	.word	0x00000000
	.align		4
        /*0014*/ 	.word	0xfffffffd
	.align		4
        /*0018*/ 	.word	0x00000000
	.align		4
        /*001c*/ 	.word	0xfffffffc


//--------------------- .text._Z13what_is_my_idPiS_S_S_ --------------------------
	.section	.text._Z13what_is_my_idPiS_S_S_,"ax",@progbits
	.align	128
        .global         _Z13what_is_my_idPiS_S_S_
        .type           _Z13what_is_my_idPiS_S_S_,@function
        .size           _Z13what_is_my_idPiS_S_S_,(.L_x_1 - _Z13what_is_my_idPiS_S_S_)
        .other          _Z13what_is_my_idPiS_S_S_,@"STO_CUDA_ENTRY STV_DEFAULT"
_Z13what_is_my_idPiS_S_S_:
.text._Z13what_is_my_idPiS_S_S_:
[----:B------:R-:W-:Y:S01]  /*0000*/  LDC R1, c[0x0][0x37c] ;  /* 0x0000df00ff017b82 */ /* 0x000fe20000000800 */
[----:B------:R-:W0:Y:S07]  /*0010*/  S2R R15, SR_CTAID.X ;  /* 0x00000000000f7919 */ /* 0x000e2e0000002500 */
[----:B------:R-:W1:Y:S01]  /*0020*/  LDC.64 R2, c[0x0][0x380] ;  /* 0x0000e000ff027b82 */ /* 0x000e620000000a00 */
[----:B------:R-:W0:Y:S01]  /*0030*/  LDCU UR6, c[0x0][0x360] ;  /* 0x00006c00ff0677ac */ /* 0x000e220008000800 */
[----:B------:R-:W0:Y:S01]  /*0040*/  S2R R0, SR_TID.X ;  /* 0x0000000000007919 */ /* 0x000e220000002100 */
[----:B------:R-:W2:Y:S05]  /*0050*/  LDCU.64 UR4, c[0x0][0x358] ;  /* 0x00006b00ff0477ac */ /* 0x000eaa0008000a00 */
[----:B------:R-:W3:Y:S08]  /*0060*/  LDC.64 R4, c[0x0][0x388] ;  /* 0x0000e200ff047b82 */ /* 0x000ef00000000a00 */
[----:B------:R-:W4:Y:S08]  /*0070*/  LDC.64 R6, c[0x0][0x390] ;  /* 0x0000e400ff067b82 */ /* 0x000f300000000a00 */
[----:B------:R-:W5:Y:S01]  /*0080*/  LDC.64 R8, c[0x0][0x398] ;  /* 0x0000e600ff087b82 */ /* 0x000f620000000a00 */
[--C-:B0-----:R-:W-:Y:S01]  /*0090*/  IMAD R11, R15, UR6, R0.reuse ;  /* 0x000000060f0b7c24 */ /* 0x101fe2000f8e0200 */
[----:B------:R-:W-:-:S03]  /*00a0*/  SHF.R.U32.HI R13, RZ, 0x5, R0 ;  /* 0x00000005ff0d7819 */ /* 0x000fc60000011600 */
[----:B-1----:R-:W-:-:S04]  /*00b0*/  IMAD.WIDE R2, R11, 0x4, R2 ;  /* 0x000000040b027825 */ /* 0x002fc800078e0202 */
[C---:B---3--:R-:W-:Y:S01]  /*00c0*/  IMAD.WIDE R4, R11.reuse, 0x4, R4 ;  /* 0x000000040b047825 */ /* 0x048fe200078e0204 */
[----:B--2---:R-:W-:Y:S03]  /*00d0*/  STG.E desc[UR4][R2.64], R15 ;  /* 0x0000000f02007986 */ /* 0x004fe6000c101904 */
[C---:B----4-:R-:W-:Y:S01]  /*00e0*/  IMAD.WIDE R6, R11.reuse, 0x4, R6 ;  /* 0x000000040b067825 */ /* 0x050fe200078e0206 */
[----:B------:R-:W-:Y:S03]  /*00f0*/  STG.E desc[UR4][R4.64], R0 ;  /* 0x0000000004007986 */ /* 0x000fe6000c101904 */
[----:B-----5:R-:W-:Y:S01]  /*0100*/  IMAD.WIDE R8, R11, 0x4, R8 ;  /* 0x000000040b087825 */ /* 0x020fe200078e0208 */
[----:B------:R-:W-:Y:S04]  /*0110*/  STG.E desc[UR4][R6.64], R13 ;  /* 0x0000000d06007986 */ /* 0x000fe8000c101904 */
[----:B------:R-:W-:Y:S01]  /*0120*/  STG.E desc[UR4][R8.64], R11 ;  /* 0x0000000b08007986 */ /* 0x000fe2000c101904 */
[----:B------:R-:W-:Y:S05]  /*0130*/  EXIT ;  /* 0x000000000000794d */ /* 0x000fea0003800000 */
.L_x_0:
[----:B------:R-:W-:-:S00]  /*0140*/  BRA `(.L_x_0) ;  /* 0xfffffffc00fc7947 */ /* 0x000fc0000383ffff */
[----:B------:R-:W-:-:S00]  /*0150*/  NOP ;  /* 0x0000000000007918 */ /* 0x000fc00000000000 */
        /* <DEDUP_REMOVED lines=10> */
.L_x_1:


//--------------------- .nv.shared.reserved.0     --------------------------
	.section	.nv.shared.reserved.0,"aw",@nobits
	.weak		__nv_reservedSMEM_offset_0_alias
	.size		__nv_reservedSMEM_offset_0_alias, 0, 64
	.other		__nv_reservedSMEM_offset_0_alias,@"STO_CUDA_RESERVED_SHARED STV_DEFAULT"
__nv_reservedSMEM_offset_0_alias:
	.zero		0
	.zero		64


//--------------------- .nv.constant0._Z13what_is_my_idPiS_S_S_ --------------------------
	.section	.nv.constant0._Z13what_is_my_idPiS_S_S_,"a",@progbits
	.sectionflags	@""
	.align	4
.nv.constant0._Z13what_is_my_idPiS_S_S_:
	.zero		928


//--------------------- SYMBOLS --------------------------

	.type		.nv.reservedSmem.offset0,@object
	.size		.nv.reservedSmem.offset0,0x4
